	.headerflags	@"EF_CUDA_TEXMODE_UNIFIED EF_CUDA_64BIT_ADDRESS EF_CUDA_ACCELERATORS EF_CUDA_SM90 EF_CUDA_VIRTUAL_SM(EF_CUDA_SM90)"
	.elftype	@"ET_EXEC"


//--------------------- .nv.info                  --------------------------
	.section	.nv.info,"",@"SHT_CUDA_INFO"
	.align	4


	//----- nvinfo : EIATTR_REGCOUNT
	.align		4
        /*0000*/ 	.byte	0x04, 0x2f
        /*0002*/ 	.short	(.L_1 - .L_0)
	.align		4
.L_0:
        /*0004*/ 	.word	index@(triton_poi_fused_clone_3)
        /*0008*/ 	.word	0x00000012


	//----- nvinfo : EIATTR_MIN_STACK_SIZE
	.align		4
.L_1:
        /*000c*/ 	.byte	0x04, 0x12
        /*000e*/ 	.short	(.L_3 - .L_2)
	.align		4
.L_2:
        /*0010*/ 	.word	index@(triton_poi_fused_clone_3)
        /*0014*/ 	.word	0x00000000


	//----- nvinfo : EIATTR_FRAME_SIZE
	.align		4
.L_3:
        /*0018*/ 	.byte	0x04, 0x11
        /*001a*/ 	.short	(.L_5 - .L_4)
	.align		4
.L_4:
        /*001c*/ 	.word	index@(triton_poi_fused_clone_3)
        /*0020*/ 	.word	0x00000000


	//----- nvinfo : EIATTR_MIN_STACK_SIZE
	.align		4
.L_5:
        /*0024*/ 	.byte	0x04, 0x12
        /*0026*/ 	.short	(.L_7 - .L_6)
	.align		4
.L_6:
        /*0028*/ 	.word	index@(triton_poi_fused_clone_3)
        /*002c*/ 	.word	0x00000000
.L_7:


//--------------------- .nv.info.triton_poi_fused_clone_3 --------------------------
	.section	.nv.info.triton_poi_fused_clone_3,"",@"SHT_CUDA_INFO"
	.sectionflags	@""
	.align	4


	//----- nvinfo : EIATTR_CUDA_API_VERSION
	.align		4
        /*0000*/ 	.byte	0x04, 0x37
        /*0002*/ 	.short	(.L_9 - .L_8)
.L_8:
        /*0004*/ 	.word	0x0000007c


	//----- nvinfo : EIATTR_KPARAM_INFO
	.align		4
.L_9:
        /*0008*/ 	.byte	0x04, 0x17
        /*000a*/ 	.short	(.L_11 - .L_10)
.L_10:
        /*000c*/ 	.word	0x00000000
        /*0010*/ 	.short	0x0005
        /*0012*/ 	.short	0x0020
        /*0014*/ 	.byte	0x00, 0xf4, 0x21, 0x00


	//----- nvinfo : EIATTR_KPARAM_INFO
	.align		4
.L_11:
        /*0018*/ 	.byte	0x04, 0x17
        /*001a*/ 	.short	(.L_13 - .L_12)
.L_12:
        /*001c*/ 	.word	0x00000000
        /*0020*/ 	.short	0x0004
        /*0022*/ 	.short	0x0018
        /*0024*/ 	.byte	0x00, 0xf0, 0x11, 0x00


	//----- nvinfo : EIATTR_KPARAM_INFO
	.align		4
.L_13:
        /*0028*/ 	.byte	0x04, 0x17
        /*002a*/ 	.short	(.L_15 - .L_14)
.L_14:
        /*002c*/ 	.word	0x00000000
        /*0030*/ 	.short	0x0003
        /*0032*/ 	.short	0x0014
        /*0034*/ 	.byte	0x00, 0xf0, 0x11, 0x00


	//----- nvinfo : EIATTR_KPARAM_INFO
	.align		4
.L_15:
        /*0038*/ 	.byte	0x04, 0x17
        /*003a*/ 	.short	(.L_17 - .L_16)
.L_16:
        /*003c*/ 	.word	0x00000000
        /*0040*/ 	.short	0x0002
        /*0042*/ 	.short	0x0010
        /*0044*/ 	.byte	0x00, 0xf0, 0x11, 0x00


	//----- nvinfo : EIATTR_KPARAM_INFO
	.align		4
.L_17:
        /*0048*/ 	.byte	0x04, 0x17
        /*004a*/ 	.short	(.L_19 - .L_18)
.L_18:
        /*004c*/ 	.word	0x00000000
        /*0050*/ 	.short	0x0001
        /*0052*/ 	.short	0x0008
        /*0054*/ 	.byte	0x00, 0xf4, 0x21, 0x00


	//----- nvinfo : EIATTR_KPARAM_INFO
	.align		4
.L_19:
        /*0058*/ 	.byte	0x04, 0x17
        /*005a*/ 	.short	(.L_21 - .L_20)
.L_20:
        /*005c*/ 	.word	0x00000000
        /*0060*/ 	.short	0x0000
        /*0062*/ 	.short	0x0000
        /*0064*/ 	.byte	0x00, 0xf4, 0x21, 0x00


	//----- nvinfo : EIATTR_SPARSE_MMA_MASK
	.align		4
.L_21:
        /*0068*/ 	.byte	0x03, 0x50
        /*006a*/ 	.short	0x0000


	//----- nvinfo : EIATTR_MAXREG_COUNT
	.align		4
        /*006c*/ 	.byte	0x03, 0x1b
        /*006e*/ 	.short	0x00ff


	//----- nvinfo : EIATTR_EXIT_INSTR_OFFSETS
	.align		4
        /*0070*/ 	.byte	0x04, 0x1c
        /*0072*/ 	.short	(.L_23 - .L_22)


	//   ....[0]....
.L_22:
        /*0074*/ 	.word	0x00000450


	//----- nvinfo : EIATTR_REQNTID
	.align		4
.L_23:
        /*0078*/ 	.byte	0x04, 0x10
        /*007a*/ 	.short	(.L_25 - .L_24)
.L_24:
        /*007c*/ 	.word	0x00000100
        /*0080*/ 	.word	0x00000001
        /*0084*/ 	.word	0x00000001


	//----- nvinfo : EIATTR_CBANK_PARAM_SIZE
	.align		4
.L_25:
        /*0088*/ 	.byte	0x03, 0x19
        /*008a*/ 	.short	0x0028


	//----- nvinfo : EIATTR_PARAM_CBANK
	.align		4
        /*008c*/ 	.byte	0x04, 0x0a
        /*008e*/ 	.short	(.L_27 - .L_26)
	.align		4
.L_26:
        /*0090*/ 	.word	index@(.nv.constant0.triton_poi_fused_clone_3)
        /*0094*/ 	.short	0x0210
        /*0096*/ 	.short	0x0028


	//----- nvinfo : EIATTR_SW_WAR
	.align		4
.L_27:
        /*0098*/ 	.byte	0x04, 0x36
        /*009a*/ 	.short	(.L_29 - .L_28)
.L_28:
        /*009c*/ 	.word	0x00000008
.L_29:


//--------------------- .nv.callgraph             --------------------------
	.section	.nv.callgraph,"",@"SHT_CUDA_CALLGRAPH"
	.align	4
	.sectionentsize	8
	.align		4
        /*0000*/ 	.word	0x00000000
	.align		4
        /*0004*/ 	.word	0xffffffff
	.align		4
        /*0008*/ 	.word	0x00000000
	.align		4
        /*000c*/ 	.word	0xfffffffe
	.align		4
        /*0010*/ 	.word	0x00000000
	.align		4
        /*0014*/ 	.word	0xfffffffd
	.align		4
        /*0018*/ 	.word	0x00000000
	.align		4
        /*001c*/ 	.word	0xfffffffc


//--------------------- .text.triton_poi_fused_clone_3 --------------------------
	.section	.text.triton_poi_fused_clone_3,"ax",@progbits
	.align	128
        .global         triton_poi_fused_clone_3
        .type           triton_poi_fused_clone_3,@function
        .size           triton_poi_fused_clone_3,(.L_x_1 - triton_poi_fused_clone_3)
        .other          triton_poi_fused_clone_3,@"STO_CUDA_ENTRY STV_DEFAULT"
triton_poi_fused_clone_3:
.text.triton_poi_fused_clone_3:
[----:B------:R-:W-:Y:S08]  /*0000*/  LDC R1, c[0x0][0x28] ;  /* 0x00000a00ff017b82 */ /* 0x000ff00000000800 */
[----:B------:R-:W1:Y:S01]  /*0010*/  LDC R11, c[0x0][0x220] ;  /* 0x00008800ff0b7b82 */ /* 0x000e620000000800 */
[----:B------:R-:W2:Y:S01]  /*0020*/  S2R R3, SR_TID.X ;  /* 0x0000000000037919 */ /* 0x000ea20000002100 */
[----:B------:R-:W-:Y:S01]  /*0030*/  ULDC.64 UR4, c[0x0][0x208] ;  /* 0x0000820000047ab9 */ /* 0x000fe20000000a00 */
[----:B------:R-:W3:Y:S05]  /*0040*/  S2R R4, SR_CTAID.X ;  /* 0x0000000000047919 */ /* 0x000eea0000002500 */
[----:B------:R-:W4:Y:S01]  /*0050*/  LDC R0, c[0x0][0x224] ;  /* 0x00008900ff007b82 */ /* 0x000f220000000800 */
[----:B-1----:R-:W-:-:S02]  /*0060*/  IABS R2, R11 ;  /* 0x0000000b00027213 */ /* 0x002fc40000000000 */
[----:B------:R-:W-:Y:S02]  /*0070*/  ISETP.NE.AND P1, PT, R11, RZ, PT ;  /* 0x000000ff0b00720c */ /* 0x000fe40003f25270 */
[----:B------:R-:W1:Y:S01]  /*0080*/  I2F.RP R9, R2 ;  /* 0x0000000200097306 */ /* 0x000e620000209400 */
[----:B----4-:R-:W-:Y:S01]  /*0090*/  IABS R8, R0 ;  /* 0x0000000000087213 */ /* 0x010fe20000000000 */
[----:B--2---:R-:W-:-:S06]  /*00a0*/  IMAD.SHL.U32 R3, R3, 0x2, RZ ;  /* 0x0000000203037824 */ /* 0x004fcc00078e00ff */
[----:B------:R-:W2:Y:S01]  /*00b0*/  I2F.RP R10, R8 ;  /* 0x00000008000a7306 */ /* 0x000ea20000209400 */
[----:B---3--:R-:W-:Y:S02]  /*00c0*/  SHF.R.S32.HI R12, RZ, 0x16, R4 ;  /* 0x00000016ff0c7819 */ /* 0x008fe40000011404 */
[----:B------:R-:W-:-:S04]  /*00d0*/  LOP3.LUT R3, R3, 0x1fe, RZ, 0xc0, !PT ;  /* 0x000001fe03037812 */ /* 0x000fc800078ec0ff */
[----:B------:R-:W-:Y:S01]  /*00e0*/  LEA R3, R4, R3, 0x9 ;  /* 0x0000000304037211 */ /* 0x000fe200078e48ff */
[----:B-1----:R-:W1:Y:S01]  /*00f0*/  MUFU.RCP R9, R9 ;  /* 0x0000000900097308 */ /* 0x002e620000001000 */
[----:B------:R-:W-:Y:S02]  /*0100*/  SGXT R4, R12, 0x1 ;  /* 0x000000010c04781a */ /* 0x000fe40000000200 */
[----:B------:R-:W-:-:S05]  /*0110*/  IABS R12, R3 ;  /* 0x00000003000c7213 */ /* 0x000fca0000000000 */
[----:B--2---:R-:W2:Y:S01]  /*0120*/  MUFU.RCP R10, R10 ;  /* 0x0000000a000a7308 */ /* 0x004ea20000001000 */
[----:B-1----:R-:W-:Y:S01]  /*0130*/  VIADD R5, R9, 0xffffffe ;  /* 0x0ffffffe09057836 */ /* 0x002fe20000000000 */
[----:B------:R-:W-:Y:S01]  /*0140*/  LEA.HI R9, R4, R3, RZ, 0x7 ;  /* 0x0000000304097211 */ /* 0x000fe200078f38ff */
[----:B------:R-:W-:-:S05]  /*0150*/  HFMA2.MMA R4, -RZ, RZ, 0, 0 ;  /* 0x00000000ff047435 */ /* 0x000fca00000001ff */
[----:B------:R-:W1:Y:S01]  /*0160*/  F2I.FTZ.U32.TRUNC.NTZ R5, R5 ;  /* 0x0000000500057305 */ /* 0x000e62000021f000 */
[----:B--2---:R-:W-:Y:S01]  /*0170*/  VIADD R6, R10, 0xffffffe ;  /* 0x0ffffffe0a067836 */ /* 0x004fe20000000000 */
[----:B------:R-:W-:-:S04]  /*0180*/  SHF.R.S32.HI R10, RZ, 0x7, R9 ;  /* 0x00000007ff0a7819 */ /* 0x000fc80000011409 */
[----:B------:R-:W-:Y:S02]  /*0190*/  ISETP.GE.AND P2, PT, R10, RZ, PT ;  /* 0x000000ff0a00720c */ /* 0x000fe40003f46270 */
[----:B------:R2:W3:Y:S01]  /*01a0*/  F2I.FTZ.U32.TRUNC.NTZ R7, R6 ;  /* 0x0000000600077305 */ /* 0x0004e2000021f000 */
[----:B-1----:R-:W-:Y:S01]  /*01b0*/  IMAD.MOV R13, RZ, RZ, -R5 ;  /* 0x000000ffff0d7224 */ /* 0x002fe200078e0a05 */
[----:B--2---:R-:W-:-:S03]  /*01c0*/  IABS R6, R10 ;  /* 0x0000000a00067213 */ /* 0x004fc60000000000 */
[----:B------:R-:W-:-:S04]  /*01d0*/  IMAD R13, R13, R2, RZ ;  /* 0x000000020d0d7224 */ /* 0x000fc800078e02ff */
[----:B------:R-:W-:-:S04]  /*01e0*/  IMAD.HI.U32 R4, R5, R13, R4 ;  /* 0x0000000d05047227 */ /* 0x000fc800078e0004 */
[----:B---3--:R-:W-:Y:S02]  /*01f0*/  IMAD.MOV R15, RZ, RZ, -R7 ;  /* 0x000000ffff0f7224 */ /* 0x008fe400078e0a07 */
[----:B------:R-:W-:Y:S02]  /*0200*/  IMAD.MOV.U32 R5, RZ, RZ, R6 ;  /* 0x000000ffff057224 */ /* 0x000fe400078e0006 */
[----:B------:R-:W-:Y:S02]  /*0210*/  IMAD R13, R15, R8, RZ ;  /* 0x000000080f0d7224 */ /* 0x000fe400078e02ff */
[----:B------:R-:W-:Y:S02]  /*0220*/  IMAD.MOV.U32 R6, RZ, RZ, RZ ;  /* 0x000000ffff067224 */ /* 0x000fe400078e00ff */
[----:B------:R-:W-:-:S04]  /*0230*/  IMAD.HI.U32 R4, R4, R5, RZ ;  /* 0x0000000504047227 */ /* 0x000fc800078e00ff */
[----:B------:R-:W-:Y:S01]  /*0240*/  IMAD.HI.U32 R6, R7, R13, R6 ;  /* 0x0000000d07067227 */ /* 0x000fe200078e0006 */
[----:B------:R-:W-:-:S03]  /*0250*/  MOV R13, R12 ;  /* 0x0000000c000d7202 */ /* 0x000fc60000000f00 */
[----:B------:R-:W-:Y:S02]  /*0260*/  IMAD.MOV R4, RZ, RZ, -R4 ;  /* 0x000000ffff047224 */ /* 0x000fe400078e0a04 */
[----:B------:R-:W-:-:S04]  /*0270*/  IMAD.HI.U32 R6, R6, R13, RZ ;  /* 0x0000000d06067227 */ /* 0x000fc800078e00ff */
[----:B------:R-:W-:Y:S01]  /*0280*/  IMAD R7, R2, R4, R5 ;  /* 0x0000000402077224 */ /* 0x000fe200078e0205 */
[----:B------:R-:W-:Y:S01]  /*0290*/  LOP3.LUT R4, R3, R0, RZ, 0x3c, !PT ;  /* 0x0000000003047212 */ /* 0x000fe200078e3cff */
[----:B------:R-:W-:-:S03]  /*02a0*/  IMAD.MOV R5, RZ, RZ, -R6 ;  /* 0x000000ffff057224 */ /* 0x000fc600078e0a06 */
[----:B------:R-:W-:Y:S01]  /*02b0*/  ISETP.GT.U32.AND P0, PT, R2, R7, PT ;  /* 0x000000070200720c */ /* 0x000fe20003f04070 */
[----:B------:R-:W-:-:S05]  /*02c0*/  IMAD R5, R8, R5, R13 ;  /* 0x0000000508057224 */ /* 0x000fca00078e020d */
[----:B------:R-:W-:-:S07]  /*02d0*/  ISETP.GT.U32.AND P4, PT, R8, R5, PT ;  /* 0x000000050800720c */ /* 0x000fce0003f84070 */
[----:B------:R-:W-:-:S04]  /*02e0*/  @!P0 IADD3 R7, R7, -R2, RZ ;  /* 0x8000000207078210 */ /* 0x000fc80007ffe0ff */
[----:B------:R-:W-:Y:S02]  /*02f0*/  ISETP.GT.U32.AND P0, PT, R2, R7, PT ;  /* 0x000000070200720c */ /* 0x000fe40003f04070 */
[----:B------:R-:W-:Y:S01]  /*0300*/  @!P4 IMAD.IADD R5, R5, 0x1, -R8 ;  /* 0x000000010505c824 */ /* 0x000fe200078e0a08 */
[----:B------:R-:W-:Y:S02]  /*0310*/  @!P4 IADD3 R6, R6, 0x1, RZ ;  /* 0x000000010606c810 */ /* 0x000fe40007ffe0ff */
[----:B------:R-:W-:Y:S02]  /*0320*/  ISETP.NE.AND P4, PT, R0, RZ, PT ;  /* 0x000000ff0000720c */ /* 0x000fe40003f85270 */
[----:B------:R-:W-:-:S06]  /*0330*/  ISETP.GE.U32.AND P3, PT, R5, R8, PT ;  /* 0x000000080500720c */ /* 0x000fcc0003f66070 */
[----:B------:R-:W-:Y:S01]  /*0340*/  @!P0 IMAD.IADD R7, R7, 0x1, -R2 ;  /* 0x0000000107078824 */ /* 0x000fe200078e0a02 */
[----:B------:R-:W-:Y:S02]  /*0350*/  ISETP.GE.AND P0, PT, R4, RZ, PT ;  /* 0x000000ff0400720c */ /* 0x000fe40003f06270 */
[----:B------:R-:W1:Y:S01]  /*0360*/  LDC.64 R4, c[0x0][0x210] ;  /* 0x00008400ff047b82 */ /* 0x000e620000000a00 */
[----:B------:R-:W-:Y:S01]  /*0370*/  LOP3.LUT R2, R9, 0xffffff80, RZ, 0xc0, !PT ;  /* 0xffffff8009027812 */ /* 0x000fe200078ec0ff */
[----:B------:R-:W-:Y:S01]  /*0380*/  @!P2 IMAD.MOV R7, RZ, RZ, -R7 ;  /* 0x000000ffff07a224 */ /* 0x000fe200078e0a07 */
[----:B------:R-:W-:Y:S01]  /*0390*/  @!P1 LOP3.LUT R7, RZ, R11, RZ, 0x33, !PT ;  /* 0x0000000bff079212 */ /* 0x000fe200078e33ff */
[----:B------:R-:W-:Y:S02]  /*03a0*/  @P3 VIADD R6, R6, 0x1 ;  /* 0x0000000106063836 */ /* 0x000fe40000000000 */
[----:B------:R-:W-:-:S04]  /*03b0*/  IMAD.IADD R2, R3, 0x1, -R2 ;  /* 0x0000000103027824 */ /* 0x000fc800078e0a02 */
[----:B------:R-:W-:Y:S01]  /*03c0*/  IMAD R7, R7, 0x400, R2 ;  /* 0x0000040007077824 */ /* 0x000fe200078e0202 */
[----:B------:R-:W-:Y:S02]  /*03d0*/  @!P0 IADD3 R6, -R6, RZ, RZ ;  /* 0x000000ff06068210 */ /* 0x000fe40007ffe1ff */
[----:B------:R-:W-:-:S04]  /*03e0*/  @!P4 LOP3.LUT R6, RZ, R0, RZ, 0x33, !PT ;  /* 0x00000000ff06c212 */ /* 0x000fc800078e33ff */
[----:B------:R-:W-:-:S05]  /*03f0*/  LEA R7, R6, R7, 0x7 ;  /* 0x0000000706077211 */ /* 0x000fca00078e38ff */
[----:B-1----:R-:W-:Y:S02]  /*0400*/  IMAD.WIDE R4, R7, 0x2, R4 ;  /* 0x0000000207047825 */ /* 0x002fe400078e0204 */
[----:B------:R-:W1:Y:S04]  /*0410*/  LDC.64 R6, c[0x0][0x218] ;  /* 0x00008600ff067b82 */ /* 0x000e680000000a00 */
[----:B------:R-:W2:Y:S01]  /*0420*/  LDG.E.EL R5, desc[UR4][R4.64] ;  /* 0x0000000404057981 */ /* 0x000ea2000c2e1900 */
[----:B-1----:R-:W-:-:S05]  /*0430*/  IMAD.WIDE R2, R3, 0x2, R6 ;  /* 0x0000000203027825 */ /* 0x002fca00078e0206 */
[----:B--2---:R-:W-:Y:S01]  /*0440*/  STG.E desc[UR4][R2.64], R5 ;  /* 0x0000000502007986 */ /* 0x004fe2000c101904 */
[----:B------:R-:W-:Y:S05]  /*0450*/  EXIT ;  /* 0x000000000000794d */ /* 0x000fea0003800000 */
.L_x_0:
[----:B------:R-:W-:-:S00]  /*0460*/  BRA `(.L_x_0) ;  /* 0xfffffffc00fc7947 */ /* 0x000fc0000383ffff */
[----:B------:R-:W-:-:S00]  /*0470*/  NOP ;  /* 0x0000000000007918 */ /* 0x000fc00000000000 */
        /* <DEDUP_REMOVED lines=8> */
.L_x_1:


//--------------------- .nv.constant0.triton_poi_fused_clone_3 --------------------------
	.section	.nv.constant0.triton_poi_fused_clone_3,"a",@progbits
	.sectionflags	@""
	.align	4
.nv.constant0.triton_poi_fused_clone_3:
	.zero		568
